//
// Generated by NVIDIA NVVM Compiler
//
// Compiler Build ID: CL-36424714
// Cuda compilation tools, release 13.0, V13.0.88
// Based on NVVM 20.0.0
//

.version 9.0
.target sm_100
.address_size 64

	// .globl	_Z20matrixMultiplicationPiS_S_

.visible .entry _Z20matrixMultiplicationPiS_S_(
	.param .u64 .ptr .align 1 _Z20matrixMultiplicationPiS_S__param_0,
	.param .u64 .ptr .align 1 _Z20matrixMultiplicationPiS_S__param_1,
	.param .u64 .ptr .align 1 _Z20matrixMultiplicationPiS_S__param_2
)
{
	.reg .pred 	%p<5>;
	.reg .b32 	%r<68>;
	.reg .b64 	%rd<18>;

	ld.param.u64 	%rd5, [_Z20matrixMultiplicationPiS_S__param_0];
	ld.param.u64 	%rd6, [_Z20matrixMultiplicationPiS_S__param_1];
	ld.param.u64 	%rd7, [_Z20matrixMultiplicationPiS_S__param_2];
	mov.u32 	%r10, %ctaid.y;
	mov.u32 	%r11, %ntid.y;
	mov.u32 	%r12, %tid.y;
	mad.lo.s32 	%r1, %r10, %r11, %r12;
	mov.u32 	%r13, %ctaid.x;
	mov.u32 	%r14, %ntid.x;
	mov.u32 	%r15, %tid.x;
	mad.lo.s32 	%r2, %r13, %r14, %r15;
	setp.gt.u32 	%p1, %r1, 36863;
	setp.gt.s32 	%p2, %r2, 36863;
	or.pred  	%p3, %p1, %p2;
	@%p3 bra 	$L__BB0_4;
	mul.lo.s32 	%r3, %r1, 36864;
	mul.wide.u32 	%rd8, %r3, 4;
	cvta.to.global.u64 	%rd9, %rd5;
	add.s64 	%rd10, %rd8, %rd9;
	add.s64 	%rd17, %rd10, 32;
	cvta.to.global.u64 	%rd11, %rd6;
	add.s64 	%rd2, %rd11, 1179648;
	mov.b32 	%r66, 0;
	mov.u32 	%r65, %r2;
	mov.u32 	%r67, %r66;
$L__BB0_2:
	mul.wide.s32 	%rd12, %r65, 4;
	add.s64 	%rd13, %rd2, %rd12;
	ld.global.u32 	%r17, [%rd17+-32];
	ld.global.u32 	%r18, [%rd13+-1179648];
	mad.lo.s32 	%r19, %r18, %r17, %r67;
	ld.global.u32 	%r20, [%rd17+-28];
	ld.global.u32 	%r21, [%rd13+-1032192];
	mad.lo.s32 	%r22, %r21, %r20, %r19;
	ld.global.u32 	%r23, [%rd17+-24];
	ld.global.u32 	%r24, [%rd13+-884736];
	mad.lo.s32 	%r25, %r24, %r23, %r22;
	ld.global.u32 	%r26, [%rd17+-20];
	ld.global.u32 	%r27, [%rd13+-737280];
	mad.lo.s32 	%r28, %r27, %r26, %r25;
	ld.global.u32 	%r29, [%rd17+-16];
	ld.global.u32 	%r30, [%rd13+-589824];
	mad.lo.s32 	%r31, %r30, %r29, %r28;
	ld.global.u32 	%r32, [%rd17+-12];
	ld.global.u32 	%r33, [%rd13+-442368];
	mad.lo.s32 	%r34, %r33, %r32, %r31;
	ld.global.u32 	%r35, [%rd17+-8];
	ld.global.u32 	%r36, [%rd13+-294912];
	mad.lo.s32 	%r37, %r36, %r35, %r34;
	ld.global.u32 	%r38, [%rd17+-4];
	ld.global.u32 	%r39, [%rd13+-147456];
	mad.lo.s32 	%r40, %r39, %r38, %r37;
	ld.global.u32 	%r41, [%rd17];
	ld.global.u32 	%r42, [%rd13];
	mad.lo.s32 	%r43, %r42, %r41, %r40;
	ld.global.u32 	%r44, [%rd17+4];
	ld.global.u32 	%r45, [%rd13+147456];
	mad.lo.s32 	%r46, %r45, %r44, %r43;
	ld.global.u32 	%r47, [%rd17+8];
	ld.global.u32 	%r48, [%rd13+294912];
	mad.lo.s32 	%r49, %r48, %r47, %r46;
	ld.global.u32 	%r50, [%rd17+12];
	ld.global.u32 	%r51, [%rd13+442368];
	mad.lo.s32 	%r52, %r51, %r50, %r49;
	ld.global.u32 	%r53, [%rd17+16];
	ld.global.u32 	%r54, [%rd13+589824];
	mad.lo.s32 	%r55, %r54, %r53, %r52;
	ld.global.u32 	%r56, [%rd17+20];
	ld.global.u32 	%r57, [%rd13+737280];
	mad.lo.s32 	%r58, %r57, %r56, %r55;
	ld.global.u32 	%r59, [%rd17+24];
	ld.global.u32 	%r60, [%rd13+884736];
	mad.lo.s32 	%r61, %r60, %r59, %r58;
	ld.global.u32 	%r62, [%rd17+28];
	ld.global.u32 	%r63, [%rd13+1032192];
	mad.lo.s32 	%r67, %r63, %r62, %r61;
	add.s32 	%r66, %r66, 16;
	add.s64 	%rd17, %rd17, 64;
	add.s32 	%r65, %r65, 589824;
	setp.ne.s32 	%p4, %r66, 36864;
	@%p4 bra 	$L__BB0_2;
	add.s32 	%r64, %r3, %r2;
	cvta.to.global.u64 	%rd14, %rd7;
	mul.wide.s32 	%rd15, %r64, 4;
	add.s64 	%rd16, %rd14, %rd15;
	st.global.u32 	[%rd16], %r67;
$L__BB0_4:
	ret;

}


// ===== COMPILED SASS (sm_100) =====

	.target	sm_100

	.elftype	@"ET_EXEC"


//--------------------- .note.nv.tkinfo           --------------------------
	.section	.note.nv.tkinfo,"",@"SHT_NOTE"
	.sectionflags	@"SHF_NOTE_NV_TKINFO"
	.tkinfo
        /*0018*/ 	.word	0x00000002
        /*0030*/ 	.string	""
        /*0030*/ 	.string	"ptxas"
        /*0030*/ 	.string	"Cuda compilation tools, release 13.0, V13.0.88"
        /*0030*/ 	.string	"Build cuda_13.0.r13.0/compiler.36424714_0"
        /*0030*/ 	.string	"-arch sm_100 -m 64 "



//--------------------- .note.nv.cuinfo           --------------------------
	.section	.note.nv.cuinfo,"",@"SHT_NOTE"
	.sectionflags	@"SHF_NOTE_NV_CUINFO"
        /*0018*/ 	.short	0x0002
        /*001a*/ 	.short	0x0064
        /*001c*/ 	.short	0x0082
	.zero		2


//--------------------- .nv.info                  --------------------------
	.section	.nv.info,"",@"SHT_CUDA_INFO"
	.align	4


	//----- nvinfo : EIATTR_REGCOUNT
	.align		4
        /*0000*/ 	.byte	0x04, 0x2f
        /*0002*/ 	.short	(.L_1 - .L_0)
	.align		4
.L_0:
        /*0004*/ 	.word	index@(_Z20matrixMultiplicationPiS_S_)
        /*0008*/ 	.word	0x0000001f


	//----- nvinfo : EIATTR_FRAME_SIZE
	.align		4
.L_1:
        /*000c*/ 	.byte	0x04, 0x11
        /*000e*/ 	.short	(.L_3 - .L_2)
	.align		4
.L_2:
        /*0010*/ 	.word	index@(_Z20matrixMultiplicationPiS_S_)
        /*0014*/ 	.word	0x00000000


	//----- nvinfo : EIATTR_MIN_STACK_SIZE
	.align		4
.L_3:
        /*0018*/ 	.byte	0x04, 0x12
        /*001a*/ 	.short	(.L_5 - .L_4)
	.align		4
.L_4:
        /*001c*/ 	.word	index@(_Z20matrixMultiplicationPiS_S_)
        /*0020*/ 	.word	0x00000000
.L_5:


//--------------------- .nv.compat                --------------------------
	.section	.nv.compat,"",@"SHT_CUDA_COMPAT_INFO"
	.align	4
        /*0000*/ 	.byte	0x02, 0x09, 0x00, 0x00, 0x02, 0x02, 0x01, 0x00, 0x02, 0x05, 0x05, 0x00, 0x03, 0x07, 0x01, 0x01
        /*0010*/ 	.byte	0x02, 0x03, 0x00, 0x00, 0x02, 0x06, 0x01, 0x00, 0x04, 0x0b, 0x08, 0x00, 0x09, 0x00, 0x00, 0x00
        /*0020*/ 	.byte	0x00, 0x00, 0x00, 0x00


//--------------------- .nv.info._Z20matrixMultiplicationPiS_S_ --------------------------
	.section	.nv.info._Z20matrixMultiplicationPiS_S_,"",@"SHT_CUDA_INFO"
	.sectionflags	@""
	.align	4


	//----- nvinfo : EIATTR_CUDA_API_VERSION
	.align		4
        /*0000*/ 	.byte	0x04, 0x37
        /*0002*/ 	.short	(.L_7 - .L_6)
.L_6:
        /*0004*/ 	.word	0x00000082


	//----- nvinfo : EIATTR_KPARAM_INFO
	.align		4
.L_7:
        /*0008*/ 	.byte	0x04, 0x17
        /*000a*/ 	.short	(.L_9 - .L_8)
.L_8:
        /*000c*/ 	.word	0x00000000
        /*0010*/ 	.short	0x0002
        /*0012*/ 	.short	0x0010
        /*0014*/ 	.byte	0x00, 0xf5, 0x21, 0x00


	//----- nvinfo : EIATTR_KPARAM_INFO
	.align		4
.L_9:
        /*0018*/ 	.byte	0x04, 0x17
        /*001a*/ 	.short	(.L_11 - .L_10)
.L_10:
        /*001c*/ 	.word	0x00000000
        /*0020*/ 	.short	0x0001
        /*0022*/ 	.short	0x0008
        /*0024*/ 	.byte	0x00, 0xf5, 0x21, 0x00


	//----- nvinfo : EIATTR_KPARAM_INFO
	.align		4
.L_11:
        /*0028*/ 	.byte	0x04, 0x17
        /*002a*/ 	.short	(.L_13 - .L_12)
.L_12:
        /*002c*/ 	.word	0x00000000
        /*0030*/ 	.short	0x0000
        /*0032*/ 	.short	0x0000
        /*0034*/ 	.byte	0x00, 0xf5, 0x21, 0x00


	//----- nvinfo : EIATTR_SPARSE_MMA_MASK
	.align		4
.L_13:
        /*0038*/ 	.byte	0x03, 0x50
        /*003a*/ 	.short	0x0000


	//----- nvinfo : EIATTR_MAXREG_COUNT
	.align		4
        /*003c*/ 	.byte	0x03, 0x1b
        /*003e*/ 	.short	0x00ff


	//----- nvinfo : EIATTR_MERCURY_ISA_VERSION
	.align		4
        /*0040*/ 	.byte	0x03, 0x5f
        /*0042*/ 	.short	0x0101


	//----- nvinfo : EIATTR_VRC_CTA_INIT_COUNT
	.align		4
        /*0044*/ 	.byte	0x02, 0x4a
	.zero		1
	.zero		1


	//----- nvinfo : EIATTR_EXIT_INSTR_OFFSETS
	.align		4
        /*0048*/ 	.byte	0x04, 0x1c
        /*004a*/ 	.short	(.L_15 - .L_14)


	//   ....[0]....
.L_14:
        /*004c*/ 	.word	0x000000b0


	//   ....[1]....
        /*0050*/ 	.word	0x00000550


	//----- nvinfo : EIATTR_CBANK_PARAM_SIZE
	.align		4
.L_15:
        /*0054*/ 	.byte	0x03, 0x19
        /*0056*/ 	.short	0x0018


	//----- nvinfo : EIATTR_PARAM_CBANK
	.align		4
        /*0058*/ 	.byte	0x04, 0x0a
        /*005a*/ 	.short	(.L_17 - .L_16)
	.align		4
.L_16:
        /*005c*/ 	.word	index@(.nv.constant0._Z20matrixMultiplicationPiS_S_)
        /*0060*/ 	.short	0x0380
        /*0062*/ 	.short	0x0018


	//----- nvinfo : EIATTR_SW_WAR
	.align		4
.L_17:
        /*0064*/ 	.byte	0x04, 0x36
        /*0066*/ 	.short	(.L_19 - .L_18)
.L_18:
        /*0068*/ 	.word	0x00000008
.L_19:


//--------------------- .nv.callgraph             --------------------------
	.section	.nv.callgraph,"",@"SHT_CUDA_CALLGRAPH"
	.align	4
	.sectionentsize	8
	.align		4
        /*0000*/ 	.word	0x00000000
	.align		4
        /*0004*/ 	.word	0xffffffff
	.align		4
        /*0008*/ 	.word	0x00000000
	.align		4
        /*000c*/ 	.word	0xfffffffe
	.align		4
        /*0010*/ 	.word	0x00000000
	.align		4
        /*0014*/ 	.word	0xfffffffd
	.align		4
        /*0018*/ 	.word	0x00000000
	.align		4
        /*001c*/ 	.word	0xfffffffc


//--------------------- .text._Z20matrixMultiplicationPiS_S_ --------------------------
	.section	.text._Z20matrixMultiplicationPiS_S_,"ax",@progbits
	.align	128
        .global         _Z20matrixMultiplicationPiS_S_
        .type           _Z20matrixMultiplicationPiS_S_,@function
        .size           _Z20matrixMultiplicationPiS_S_,(.L_x_2 - _Z20matrixMultiplicationPiS_S_)
        .other          _Z20matrixMultiplicationPiS_S_,@"STO_CUDA_ENTRY STV_DEFAULT"
_Z20matrixMultiplicationPiS_S_:
.text._Z20matrixMultiplicationPiS_S_:
[----:B------:R-:W-:Y:S01]  /*0000*/  LDC R1, c[0x0][0x37c] ;  /* 0x0000df00ff017b82 */ /* 0x000fe20000000800 */
[----:B------:R-:W0:Y:S07]  /*0010*/  S2R R3, SR_TID.X ;  /* 0x0000000000037919 */ /* 0x000e2e0000002100 */
[----:B------:R-:W1:Y:S01]  /*0020*/  LDC R7, c[0x0][0x364] ;  /* 0x0000d900ff077b82 */ /* 0x000e620000000800 */
[----:B------:R-:W1:Y:S07]  /*0030*/  S2R R2, SR_TID.Y ;  /* 0x0000000000027919 */ /* 0x000e6e0000002200 */
[----:B------:R-:W0:Y:S08]  /*0040*/  S2UR UR5, SR_CTAID.X ;  /* 0x00000000000579c3 */ /* 0x000e300000002500 */
[----:B------:R-:W0:Y:S08]  /*0050*/  LDC R0, c[0x0][0x360] ;  /* 0x0000d800ff007b82 */ /* 0x000e300000000800 */
[----:B------:R-:W1:Y:S01]  /*0060*/  S2UR UR4, SR_CTAID.Y ;  /* 0x00000000000479c3 */ /* 0x000e620000002600 */
[----:B0-----:R-:W-:-:S05]  /*0070*/  IMAD R0, R0, UR5, R3 ;  /* 0x0000000500007c24 */ /* 0x001fca000f8e0203 */
[----:B------:R-:W-:Y:S01]  /*0080*/  ISETP.GT.AND P0, PT, R0, 0x8fff, PT ;  /* 0x00008fff0000780c */ /* 0x000fe20003f04270 */
[----:B-1----:R-:W-:-:S05]  /*0090*/  IMAD R7, R7, UR4, R2 ;  /* 0x0000000407077c24 */ /* 0x002fca000f8e0202 */
[----:B------:R-:W-:-:S13]  /*00a0*/  ISETP.GT.U32.OR P0, PT, R7, 0x8fff, P0 ;  /* 0x00008fff0700780c */ /* 0x000fda0000704470 */
[----:B------:R-:W-:Y:S05]  /*00b0*/  @P0 EXIT ;  /* 0x000000000000094d */ /* 0x000fea0003800000 */
[----:B------:R-:W0:Y:S01]  /*00c0*/  LDC.64 R2, c[0x0][0x380] ;  /* 0x0000e000ff027b82 */ /* 0x000e220000000a00 */
[----:B------:R-:W1:Y:S01]  /*00d0*/  LDCU.64 UR6, c[0x0][0x388] ;  /* 0x00007100ff0677ac */ /* 0x000e620008000a00 */
[----:B------:R-:W-:Y:S02]  /*00e0*/  IMAD R7, R7, 0x9000, RZ ;  /* 0x0000900007077824 */ /* 0x000fe400078e02ff */
[----:B------:R-:W-:Y:S01]  /*00f0*/  HFMA2 R14, -RZ, RZ, 0, 0 ;  /* 0x00000000ff0e7431 */ /* 0x000fe200000001ff */
[----:B------:R-:W-:Y:S01]  /*0100*/  MOV R6, R0 ;  /* 0x0000000000067202 */ /* 0x000fe20000000f00 */
[----:B------:R-:W2:Y:S01]  /*0110*/  LDCU.64 UR8, c[0x0][0x358] ;  /* 0x00006b00ff0877ac */ /* 0x000ea20008000a00 */
[----:B------:R-:W-:Y:S01]  /*0120*/  UMOV UR4, URZ ;  /* 0x000000ff00047c82 */ /* 0x000fe20008000000 */
[----:B-1----:R-:W-:-:S04]  /*0130*/  UIADD3 UR5, UP0, UPT, UR6, 0x120000, URZ ;  /* 0x0012000006057890 */ /* 0x002fc8000ff1e0ff */
[----:B------:R-:W-:Y:S01]  /*0140*/  UIADD3.X UR6, UPT, UPT, URZ, UR7, URZ, UP0, !UPT ;  /* 0x00000007ff067290 */ /* 0x000fe200087fe4ff */
[----:B0-----:R-:W-:-:S03]  /*0150*/  IMAD.WIDE.U32 R2, R7, 0x4, R2 ;  /* 0x0000000407027825 */ /* 0x001fc600078e0002 */
[----:B------:R-:W-:-:S04]  /*0160*/  IADD3 R4, P0, PT, R2, 0x20, RZ ;  /* 0x0000002002047810 */ /* 0x000fc80007f1e0ff */
[----:B--2---:R-:W-:-:S09]  /*0170*/  IADD3.X R5, PT, PT, RZ, R3, RZ, P0, !PT ;  /* 0x00000003ff057210 */ /* 0x004fd200007fe4ff */
.L_x_0:
[----:B------:R-:W-:Y:S01]  /*0180*/  MOV R2, UR5 ;  /* 0x0000000500027c02 */ /* 0x000fe20008000f00 */
[----:B------:R-:W2:Y:S01]  /*0190*/  LDG.E R15, desc[UR8][R4.64+-0x20] ;  /* 0xffffe008040f7981 */ /* 0x000ea2000c1e1900 */
[----:B------:R-:W-:-:S03]  /*01a0*/  MOV R3, UR6 ;  /* 0x0000000600037c02 */ /* 0x000fc60008000f00 */
[----:B------:R-:W3:Y:S01]  /*01b0*/  LDG.E R24, desc[UR8][R4.64+-0x1c] ;  /* 0xffffe40804187981 */ /* 0x000ee2000c1e1900 */
[----:B------:R-:W-:-:S03]  /*01c0*/  IMAD.WIDE R2, R6, 0x4, R2 ;  /* 0x0000000406027825 */ /* 0x000fc600078e0202 */
[----:B------:R-:W4:Y:S04]  /*01d0*/  LDG.E R19, desc[UR8][R4.64+-0x18] ;  /* 0xffffe80804137981 */ /* 0x000f28000c1e1900 */
[----:B------:R-:W2:Y:S04]  /*01e0*/  LDG.E R16, desc[UR8][R2.64+-0x120000] ;  /* 0xee00000802107981 */ /* 0x000ea8000c1e1900 */
[----:B------:R-:W3:Y:S04]  /*01f0*/  LDG.E R25, desc[UR8][R2.64+-0xfc000] ;  /* 0xf040000802197981 */ /* 0x000ee8000c1e1900 */
[----:B------:R-:W4:Y:S04]  /*0200*/  LDG.E R18, desc[UR8][R2.64+-0xd8000] ;  /* 0xf280000802127981 */ /* 0x000f28000c1e1900 */
[----:B------:R-:W5:Y:S04]  /*0210*/  LDG.E R20, desc[UR8][R4.64+-0x14] ;  /* 0xffffec0804147981 */ /* 0x000f68000c1e1900 */
        /* <DEDUP_REMOVED lines=11> */
[----:B------:R-:W5:Y:S01]  /*02d0*/  LDG.E R26, desc[UR8][R4.64+0x1c] ;  /* 0x00001c08041a7981 */ /* 0x000f62000c1e1900 */
[----:B--2---:R-:W-:-:S03]  /*02e0*/  IMAD R15, R15, R16, R14 ;  /* 0x000000100f0f7224 */ /* 0x004fc600078e020e */
[----:B------:R-:W2:Y:S01]  /*02f0*/  LDG.E R16, desc[UR8][R4.64] ;  /* 0x0000000804107981 */ /* 0x000ea2000c1e1900 */
[----:B---3--:R-:W-:-:S03]  /*0300*/  IMAD R24, R24, R25, R15 ;  /* 0x0000001918187224 */ /* 0x008fc600078e020f */
[----:B------:R-:W3:Y:S01]  /*0310*/  LDG.E R14, desc[UR8][R4.64+0x4] ;  /* 0x00000408040e7981 */ /* 0x000ee2000c1e1900 */
[----:B----4-:R-:W-:-:S03]  /*0320*/  IMAD R24, R19, R18, R24 ;  /* 0x0000001213187224 */ /* 0x010fc600078e0218 */
[----:B------:R-:W3:Y:S04]  /*0330*/  LDG.E R15, desc[UR8][R2.64+0x24000] ;  /* 0x02400008020f7981 */ /* 0x000ee8000c1e1900 */
[----:B------:R-:W4:Y:S01]  /*0340*/  LDG.E R18, desc[UR8][R4.64+0x8] ;  /* 0x0000080804127981 */ /* 0x000f22000c1e1900 */
[----:B-----5:R-:W-:-:S03]  /*0350*/  IMAD R24, R20, R21, R24 ;  /* 0x0000001514187224 */ /* 0x020fc600078e0218 */
[----:B------:R-:W4:Y:S04]  /*0360*/  LDG.E R19, desc[UR8][R2.64+0x48000] ;  /* 0x0480000802137981 */ /* 0x000f28000c1e1900 */
[----:B------:R-:W5:Y:S01]  /*0370*/  LDG.E R20, desc[UR8][R4.64+0xc] ;  /* 0x00000c0804147981 */ /* 0x000f62000c1e1900 */
[----:B------:R-:W-:-:S03]  /*0380*/  IMAD R24, R22, R23, R24 ;  /* 0x0000001716187224 */ /* 0x000fc600078e0218 */
[----:B------:R-:W5:Y:S04]  /*0390*/  LDG.E R21, desc[UR8][R2.64+0x6c000] ;  /* 0x06c0000802157981 */ /* 0x000f68000c1e1900 */
[----:B------:R-:W5:Y:S04]  /*03a0*/  LDG.E R22, desc[UR8][R4.64+0x10] ;  /* 0x0000100804167981 */ /* 0x000f68000c1e1900 */
[----:B------:R-:W5:Y:S01]  /*03b0*/  LDG.E R23, desc[UR8][R2.64+0x90000] ;  /* 0x0900000802177981 */ /* 0x000f62000c1e1900 */
[----:B------:R-:W-:-:S03]  /*03c0*/  IMAD R28, R12, R13, R24 ;  /* 0x0000000d0c1c7224 */ /* 0x000fc600078e0218 */
[----:B------:R-:W5:Y:S04]  /*03d0*/  LDG.E R24, desc[UR8][R4.64+0x14] ;  /* 0x0000140804187981 */ /* 0x000f68000c1e1900 */
[----:B------:R-:W5:Y:S04]  /*03e0*/  LDG.E R25, desc[UR8][R2.64+0xb4000] ;  /* 0x0b40000802197981 */ /* 0x000f68000c1e1900 */
[----:B------:R0:W5:Y:S04]  /*03f0*/  LDG.E R13, desc[UR8][R4.64+0x18] ;  /* 0x00001808040d7981 */ /* 0x000168000c1e1900 */
[----:B------:R-:W5:Y:S01]  /*0400*/  LDG.E R12, desc[UR8][R2.64+0xd8000] ;  /* 0x0d800008020c7981 */ /* 0x000f62000c1e1900 */
[----:B------:R-:W-:-:S04]  /*0410*/  IMAD R8, R9, R8, R28 ;  /* 0x0000000809087224 */ /* 0x000fc800078e021c */
[----:B------:R-:W-:Y:S01]  /*0420*/  IMAD R8, R10, R11, R8 ;  /* 0x0000000b0a087224 */ /* 0x000fe200078e0208 */
[----:B------:R-:W-:-:S04]  /*0430*/  UIADD3 UR4, UPT, UPT, UR4, 0x10, URZ ;  /* 0x0000001004047890 */ /* 0x000fc8000fffe0ff */
[----:B------:R-:W-:Y:S01]  /*0440*/  UISETP.NE.AND UP0, UPT, UR4, 0x9000, UPT ;  /* 0x000090000400788c */ /* 0x000fe2000bf05270 */
[----:B0-----:R-:W-:Y:S02]  /*0450*/  IADD3 R4, P0, PT, R4, 0x40, RZ ;  /* 0x0000004004047810 */ /* 0x001fe40007f1e0ff */
[----:B------:R-:W-:Y:S02]  /*0460*/  IADD3 R6, PT, PT, R6, 0x90000, RZ ;  /* 0x0009000006067810 */ /* 0x000fe40007ffe0ff */
[----:B------:R-:W-:Y:S01]  /*0470*/  IADD3.X R5, PT, PT, RZ, R5, RZ, P0, !PT ;  /* 0x00000005ff057210 */ /* 0x000fe200007fe4ff */
[----:B--2---:R-:W-:-:S04]  /*0480*/  IMAD R8, R16, R17, R8 ;  /* 0x0000001110087224 */ /* 0x004fc800078e0208 */
[----:B---3--:R-:W-:-:S04]  /*0490*/  IMAD R8, R14, R15, R8 ;  /* 0x0000000f0e087224 */ /* 0x008fc800078e0208 */
[----:B----4-:R-:W-:-:S04]  /*04a0*/  IMAD R8, R18, R19, R8 ;  /* 0x0000001312087224 */ /* 0x010fc800078e0208 */
[----:B-----5:R-:W-:-:S04]  /*04b0*/  IMAD R8, R20, R21, R8 ;  /* 0x0000001514087224 */ /* 0x020fc800078e0208 */
[----:B------:R-:W-:-:S04]  /*04c0*/  IMAD R8, R22, R23, R8 ;  /* 0x0000001716087224 */ /* 0x000fc800078e0208 */
[----:B------:R-:W-:-:S04]  /*04d0*/  IMAD R8, R24, R25, R8 ;  /* 0x0000001918087224 */ /* 0x000fc800078e0208 */
[----:B------:R-:W-:-:S04]  /*04e0*/  IMAD R8, R13, R12, R8 ;  /* 0x0000000c0d087224 */ /* 0x000fc800078e0208 */
[----:B------:R-:W-:Y:S01]  /*04f0*/  IMAD R14, R26, R27, R8 ;  /* 0x0000001b1a0e7224 */ /* 0x000fe200078e0208 */
[----:B------:R-:W-:Y:S06]  /*0500*/  BRA.U UP0, `(.L_x_0) ;  /* 0xfffffffd001c7547 */ /* 0x000fec000b83ffff */
[----:B------:R-:W0:Y:S01]  /*0510*/  LDC.64 R2, c[0x0][0x390] ;  /* 0x0000e400ff027b82 */ /* 0x000e220000000a00 */
[----:B------:R-:W-:-:S05]  /*0520*/  IADD3 R7, PT, PT, R0, R7, RZ ;  /* 0x0000000700077210 */ /* 0x000fca0007ffe0ff */
[----:B0-----:R-:W-:-:S05]  /*0530*/  IMAD.WIDE R2, R7, 0x4, R2 ;  /* 0x0000000407027825 */ /* 0x001fca00078e0202 */
[----:B------:R-:W-:Y:S01]  /*0540*/  STG.E desc[UR8][R2.64], R14 ;  /* 0x0000000e02007986 */ /* 0x000fe2000c101908 */
[----:B------:R-:W-:Y:S05]  /*0550*/  EXIT ;  /* 0x000000000000794d */ /* 0x000fea0003800000 */
.L_x_1:
[----:B------:R-:W-:-:S00]  /*0560*/  BRA `(.L_x_1) ;  /* 0xfffffffc00fc7947 */ /* 0x000fc0000383ffff */
[----:B------:R-:W-:-:S00]  /*0570*/  NOP ;  /* 0x0000000000007918 */ /* 0x000fc00000000000 */
        /* <DEDUP_REMOVED lines=8> */
.L_x_2:


//--------------------- .nv.shared.reserved.0     --------------------------
	.section	.nv.shared.reserved.0,"aw",@nobits
	.weak		__nv_reservedSMEM_offset_0_alias
	.size		__nv_reservedSMEM_offset_0_alias, 0, 64
	.other		__nv_reservedSMEM_offset_0_alias,@"STO_CUDA_RESERVED_SHARED STV_DEFAULT"
__nv_reservedSMEM_offset_0_alias:
	.zero		0
	.zero		64


//--------------------- .nv.constant0._Z20matrixMultiplicationPiS_S_ --------------------------
	.section	.nv.constant0._Z20matrixMultiplicationPiS_S_,"a",@progbits
	.sectionflags	@""
	.align	4
.nv.constant0._Z20matrixMultiplicationPiS_S_:
	.zero		920


//--------------------- SYMBOLS --------------------------

	.type		.nv.reservedSmem.offset0,@object
	.size		.nv.reservedSmem.offset0,0x4
